//
// Generated by NVIDIA NVVM Compiler
//
// Compiler Build ID: CL-36424714
// Cuda compilation tools, release 13.0, V13.0.88
// Based on NVVM 20.0.0
//

.version 9.0
.target sm_100
.address_size 64

	// .globl	_Z10convEncodePKjPj
// _ZZ10convEncodePKjPjE4bits has been demoted

.visible .entry _Z10convEncodePKjPj(
	.param .u64 .ptr .align 1 _Z10convEncodePKjPj_param_0,
	.param .u64 .ptr .align 1 _Z10convEncodePKjPj_param_1
)
{
	.reg .pred 	%p<4>;
	.reg .b16 	%rs<6>;
	.reg .b32 	%r<113>;
	.reg .b64 	%rd<11>;
	// demoted variable
	.shared .align 1 .b8 _ZZ10convEncodePKjPjE4bits[256];
	ld.param.u64 	%rd4, [_Z10convEncodePKjPj_param_0];
	ld.param.u64 	%rd3, [_Z10convEncodePKjPj_param_1];
	cvta.to.global.u64 	%rd1, %rd4;
	mov.u32 	%r1, %ctaid.x;
	shl.b32 	%r2, %r1, 3;
	mov.u32 	%r3, %tid.x;
	shr.u32 	%r4, %r3, 5;
	or.b32  	%r11, %r4, %r2;
	setp.eq.s32 	%p1, %r11, 0;
	mov.b32 	%r111, 0;
	@%p1 bra 	$L__BB0_2;
	add.s32 	%r12, %r2, %r4;
	add.s32 	%r13, %r12, -1;
	mul.wide.u32 	%rd5, %r13, 4;
	add.s64 	%rd6, %rd1, %rd5;
	ld.global.u32 	%r14, [%rd6];
	and.b32  	%r15, %r3, 31;
	add.s32 	%r16, %r15, 1;
	shl.b32 	%r111, %r14, %r16;
$L__BB0_2:
	add.s32 	%r17, %r4, %r2;
	mul.wide.u32 	%rd7, %r17, 4;
	add.s64 	%rd8, %rd1, %rd7;
	ld.global.u32 	%r18, [%rd8];
	not.b32 	%r19, %r3;
	and.b32  	%r20, %r19, 31;
	shr.u32 	%r21, %r18, %r20;
	or.b32  	%r22, %r21, %r111;
	mov.u32 	%r23, _ZZ10convEncodePKjPjE4bits;
	add.s32 	%r24, %r23, %r3;
	and.b32  	%r25, %r22, 7;
	shl.b32 	%r26, %r22, 30;
	shr.s32 	%r27, %r26, 31;
	add.s32 	%r28, %r27, %r25;
	and.b32  	%r29, %r28, 858993459;
	shr.u32 	%r30, %r28, 2;
	and.b32  	%r31, %r30, 858993459;
	add.s32 	%r32, %r31, %r29;
	shr.u32 	%r33, %r32, 4;
	add.s32 	%r34, %r33, %r32;
	and.b32  	%r35, %r34, 17764111;
	mul.lo.s32 	%r36, %r35, 16843009;
	shr.u32 	%r37, %r36, 23;
	cvt.u16.u32 	%rs1, %r37;
	and.b16  	%rs2, %rs1, 2;
	and.b32  	%r38, %r22, 3;
	add.s32 	%r39, %r27, %r38;
	and.b32  	%r40, %r39, 858993459;
	shr.u32 	%r41, %r39, 2;
	and.b32  	%r42, %r41, 858993459;
	add.s32 	%r43, %r42, %r40;
	shr.u32 	%r44, %r43, 4;
	add.s32 	%r45, %r44, %r43;
	and.b32  	%r46, %r45, 17764111;
	mul.lo.s32 	%r47, %r46, 16843009;
	shr.u32 	%r48, %r47, 24;
	cvt.u16.u32 	%rs3, %r48;
	and.b16  	%rs4, %rs3, 1;
	or.b16  	%rs5, %rs2, %rs4;
	st.shared.u8 	[%r24], %rs5;
	bar.sync 	0;
	setp.ne.s32 	%p2, %r3, 0;
	@%p2 bra 	$L__BB0_5;
	shl.b32 	%r7, %r1, 4;
	cvta.to.global.u64 	%rd2, %rd3;
	mov.b32 	%r112, 0;
$L__BB0_4:
	add.s32 	%r51, %r23, %r112;
	ld.shared.s8 	%r52, [%r51];
	and.b32  	%r53, %r52, -5;
	shl.b32 	%r54, %r112, 1;
	and.b32  	%r55, %r54, 16;
	xor.b32  	%r56, %r55, 30;
	shl.b32 	%r57, %r53, %r56;
	shr.u32 	%r58, %r112, 4;
	add.s32 	%r59, %r7, %r58;
	mul.wide.u32 	%rd9, %r59, 4;
	add.s64 	%rd10, %rd2, %rd9;
	ld.global.u32 	%r60, [%rd10];
	or.b32  	%r61, %r57, %r60;
	ld.shared.s8 	%r62, [%r51+1];
	and.b32  	%r63, %r62, -5;
	add.s32 	%r64, %r54, 2;
	and.b32  	%r65, %r64, 16;
	xor.b32  	%r66, %r65, 28;
	shl.b32 	%r67, %r63, %r66;
	or.b32  	%r68, %r67, %r61;
	ld.shared.s8 	%r69, [%r51+2];
	and.b32  	%r70, %r69, -5;
	add.s32 	%r71, %r54, 4;
	and.b32  	%r72, %r71, 16;
	xor.b32  	%r73, %r72, 26;
	shl.b32 	%r74, %r70, %r73;
	or.b32  	%r75, %r74, %r68;
	ld.shared.s8 	%r76, [%r51+3];
	and.b32  	%r77, %r76, -5;
	add.s32 	%r78, %r54, 6;
	and.b32  	%r79, %r78, 16;
	xor.b32  	%r80, %r79, 24;
	shl.b32 	%r81, %r77, %r80;
	or.b32  	%r82, %r81, %r75;
	ld.shared.s8 	%r83, [%r51+4];
	and.b32  	%r84, %r83, -5;
	add.s32 	%r85, %r54, 8;
	and.b32  	%r86, %r85, 16;
	xor.b32  	%r87, %r86, 22;
	shl.b32 	%r88, %r84, %r87;
	or.b32  	%r89, %r88, %r82;
	ld.shared.s8 	%r90, [%r51+5];
	and.b32  	%r91, %r90, -5;
	add.s32 	%r92, %r54, 10;
	and.b32  	%r93, %r92, 16;
	xor.b32  	%r94, %r93, 20;
	shl.b32 	%r95, %r91, %r94;
	or.b32  	%r96, %r95, %r89;
	ld.shared.s8 	%r97, [%r51+6];
	and.b32  	%r98, %r97, -5;
	add.s32 	%r99, %r54, 12;
	and.b32  	%r100, %r99, 16;
	xor.b32  	%r101, %r100, 18;
	shl.b32 	%r102, %r98, %r101;
	or.b32  	%r103, %r102, %r96;
	ld.shared.s8 	%r104, [%r51+7];
	and.b32  	%r105, %r104, -5;
	add.s32 	%r106, %r54, 14;
	not.b32 	%r107, %r106;
	and.b32  	%r108, %r107, 16;
	shl.b32 	%r109, %r105, %r108;
	or.b32  	%r110, %r109, %r103;
	st.global.u32 	[%rd10], %r110;
	add.s32 	%r112, %r112, 8;
	setp.ne.s32 	%p3, %r112, 256;
	@%p3 bra 	$L__BB0_4;
$L__BB0_5:
	ret;

}


// ===== COMPILED SASS (sm_100) =====

	.target	sm_100

	.elftype	@"ET_EXEC"


//--------------------- .note.nv.tkinfo           --------------------------
	.section	.note.nv.tkinfo,"",@"SHT_NOTE"
	.sectionflags	@"SHF_NOTE_NV_TKINFO"
	.tkinfo
        /*0018*/ 	.word	0x00000002
        /*0030*/ 	.string	""
        /*0030*/ 	.string	"ptxas"
        /*0030*/ 	.string	"Cuda compilation tools, release 13.0, V13.0.88"
        /*0030*/ 	.string	"Build cuda_13.0.r13.0/compiler.36424714_0"
        /*0030*/ 	.string	"-arch sm_100 -m 64 "



//--------------------- .note.nv.cuinfo           --------------------------
	.section	.note.nv.cuinfo,"",@"SHT_NOTE"
	.sectionflags	@"SHF_NOTE_NV_CUINFO"
        /*0018*/ 	.short	0x0002
        /*001a*/ 	.short	0x0064
        /*001c*/ 	.short	0x0082
	.zero		2


//--------------------- .nv.info                  --------------------------
	.section	.nv.info,"",@"SHT_CUDA_INFO"
	.align	4


	//----- nvinfo : EIATTR_REGCOUNT
	.align		4
        /*0000*/ 	.byte	0x04, 0x2f
        /*0002*/ 	.short	(.L_1 - .L_0)
	.align		4
.L_0:
        /*0004*/ 	.word	index@(_Z10convEncodePKjPj)
        /*0008*/ 	.word	0x00000019


	//----- nvinfo : EIATTR_FRAME_SIZE
	.align		4
.L_1:
        /*000c*/ 	.byte	0x04, 0x11
        /*000e*/ 	.short	(.L_3 - .L_2)
	.align		4
.L_2:
        /*0010*/ 	.word	index@(_Z10convEncodePKjPj)
        /*0014*/ 	.word	0x00000000


	//----- nvinfo : EIATTR_MIN_STACK_SIZE
	.align		4
.L_3:
        /*0018*/ 	.byte	0x04, 0x12
        /*001a*/ 	.short	(.L_5 - .L_4)
	.align		4
.L_4:
        /*001c*/ 	.word	index@(_Z10convEncodePKjPj)
        /*0020*/ 	.word	0x00000000
.L_5:


//--------------------- .nv.compat                --------------------------
	.section	.nv.compat,"",@"SHT_CUDA_COMPAT_INFO"
	.align	4
        /*0000*/ 	.byte	0x02, 0x09, 0x00, 0x00, 0x02, 0x02, 0x01, 0x00, 0x02, 0x05, 0x05, 0x00, 0x03, 0x07, 0x01, 0x01
        /*0010*/ 	.byte	0x02, 0x03, 0x00, 0x00, 0x02, 0x06, 0x01, 0x00, 0x04, 0x0b, 0x08, 0x00, 0x09, 0x00, 0x00, 0x00
        /*0020*/ 	.byte	0x00, 0x00, 0x00, 0x00


//--------------------- .nv.info._Z10convEncodePKjPj --------------------------
	.section	.nv.info._Z10convEncodePKjPj,"",@"SHT_CUDA_INFO"
	.sectionflags	@""
	.align	4


	//----- nvinfo : EIATTR_CUDA_API_VERSION
	.align		4
        /*0000*/ 	.byte	0x04, 0x37
        /*0002*/ 	.short	(.L_7 - .L_6)
.L_6:
        /*0004*/ 	.word	0x00000082


	//----- nvinfo : EIATTR_KPARAM_INFO
	.align		4
.L_7:
        /*0008*/ 	.byte	0x04, 0x17
        /*000a*/ 	.short	(.L_9 - .L_8)
.L_8:
        /*000c*/ 	.word	0x00000000
        /*0010*/ 	.short	0x0001
        /*0012*/ 	.short	0x0008
        /*0014*/ 	.byte	0x00, 0xf5, 0x21, 0x00


	//----- nvinfo : EIATTR_KPARAM_INFO
	.align		4
.L_9:
        /*0018*/ 	.byte	0x04, 0x17
        /*001a*/ 	.short	(.L_11 - .L_10)
.L_10:
        /*001c*/ 	.word	0x00000000
        /*0020*/ 	.short	0x0000
        /*0022*/ 	.short	0x0000
        /*0024*/ 	.byte	0x00, 0xf5, 0x21, 0x00


	//----- nvinfo : EIATTR_SPARSE_MMA_MASK
	.align		4
.L_11:
        /*0028*/ 	.byte	0x03, 0x50
        /*002a*/ 	.short	0x0000


	//----- nvinfo : EIATTR_MAXREG_COUNT
	.align		4
        /*002c*/ 	.byte	0x03, 0x1b
        /*002e*/ 	.short	0x00ff


	//----- nvinfo : EIATTR_NUM_BARRIERS
	.align		4
        /*0030*/ 	.byte	0x02, 0x4c
        /*0032*/ 	.byte	0x01
	.zero		1


	//----- nvinfo : EIATTR_MERCURY_ISA_VERSION
	.align		4
        /*0034*/ 	.byte	0x03, 0x5f
        /*0036*/ 	.short	0x0101


	//----- nvinfo : EIATTR_VRC_CTA_INIT_COUNT
	.align		4
        /*0038*/ 	.byte	0x02, 0x4a
	.zero		1
	.zero		1


	//----- nvinfo : EIATTR_EXIT_INSTR_OFFSETS
	.align		4
        /*003c*/ 	.byte	0x04, 0x1c
        /*003e*/ 	.short	(.L_13 - .L_12)


	//   ....[0]....
.L_12:
        /*0040*/ 	.word	0x00000320


	//   ....[1]....
        /*0044*/ 	.word	0x00003e40


	//----- nvinfo : EIATTR_CBANK_PARAM_SIZE
	.align		4
.L_13:
        /*0048*/ 	.byte	0x03, 0x19
        /*004a*/ 	.short	0x0010


	//----- nvinfo : EIATTR_PARAM_CBANK
	.align		4
        /*004c*/ 	.byte	0x04, 0x0a
        /*004e*/ 	.short	(.L_15 - .L_14)
	.align		4
.L_14:
        /*0050*/ 	.word	index@(.nv.constant0._Z10convEncodePKjPj)
        /*0054*/ 	.short	0x0380
        /*0056*/ 	.short	0x0010


	//----- nvinfo : EIATTR_SW_WAR
	.align		4
.L_15:
        /*0058*/ 	.byte	0x04, 0x36
        /*005a*/ 	.short	(.L_17 - .L_16)
.L_16:
        /*005c*/ 	.word	0x00000008
.L_17:


//--------------------- .nv.callgraph             --------------------------
	.section	.nv.callgraph,"",@"SHT_CUDA_CALLGRAPH"
	.align	4
	.sectionentsize	8
	.align		4
        /*0000*/ 	.word	0x00000000
	.align		4
        /*0004*/ 	.word	0xffffffff
	.align		4
        /*0008*/ 	.word	0x00000000
	.align		4
        /*000c*/ 	.word	0xfffffffe
	.align		4
        /*0010*/ 	.word	0x00000000
	.align		4
        /*0014*/ 	.word	0xfffffffd
	.align		4
        /*0018*/ 	.word	0x00000000
	.align		4
        /*001c*/ 	.word	0xfffffffc


//--------------------- .text._Z10convEncodePKjPj --------------------------
	.section	.text._Z10convEncodePKjPj,"ax",@progbits
	.align	128
        .global         _Z10convEncodePKjPj
        .type           _Z10convEncodePKjPj,@function
        .size           _Z10convEncodePKjPj,(.L_x_1 - _Z10convEncodePKjPj)
        .other          _Z10convEncodePKjPj,@"STO_CUDA_ENTRY STV_DEFAULT"
_Z10convEncodePKjPj:
.text._Z10convEncodePKjPj:
[----:B------:R-:W-:Y:S01]  /*0000*/  LDC R1, c[0x0][0x37c] ;  /* 0x0000df00ff017b82 */ /* 0x000fe20000000800 */
[----:B------:R-:W0:Y:S07]  /*0010*/  S2R R5, SR_CTAID.X ;  /* 0x0000000000057919 */ /* 0x000e2e0000002500 */
[----:B------:R-:W1:Y:S01]  /*0020*/  LDC.64 R2, c[0x0][0x380] ;  /* 0x0000e000ff027b82 */ /* 0x000e620000000a00 */
[----:B------:R-:W2:Y:S01]  /*0030*/  LDCU.64 UR6, c[0x0][0x358] ;  /* 0x00006b00ff0677ac */ /* 0x000ea20008000a00 */
[----:B------:R-:W3:Y:S01]  /*0040*/  S2R R0, SR_TID.X ;  /* 0x0000000000007919 */ /* 0x000ee20000002100 */
[----:B0-----:R-:W-:Y:S01]  /*0050*/  IMAD.SHL.U32 R4, R5, 0x8, RZ ;  /* 0x0000000805047824 */ /* 0x001fe200078e00ff */
[----:B---3--:R-:W-:-:S04]  /*0060*/  SHF.R.U32.HI R7, RZ, 0x5, R0 ;  /* 0x00000005ff077819 */ /* 0x008fc80000011600 */
[----:B------:R-:W-:Y:S01]  /*0070*/  LOP3.LUT P0, RZ, R7, R4, RZ, 0xfc, !PT ;  /* 0x0000000407ff7212 */ /* 0x000fe2000780fcff */
[----:B------:R-:W-:-:S12]  /*0080*/  IMAD.IADD R11, R4, 0x1, R7 ;  /* 0x00000001040b7824 */ /* 0x000fd800078e0207 */
[----:B------:R-:W-:Y:S01]  /*0090*/  @P0 IADD3 R9, PT, PT, R4, -0x1, R7 ;  /* 0xffffffff04090810 */ /* 0x000fe20007ffe007 */
[----:B-1----:R-:W-:-:S04]  /*00a0*/  IMAD.WIDE.U32 R6, R11, 0x4, R2 ;  /* 0x000000040b067825 */ /* 0x002fc800078e0002 */
[----:B------:R-:W-:Y:S02]  /*00b0*/  @P0 IMAD.WIDE.U32 R2, R9, 0x4, R2 ;  /* 0x0000000409020825 */ /* 0x000fe400078e0002 */
[----:B--2---:R-:W2:Y:S04]  /*00c0*/  LDG.E R6, desc[UR6][R6.64] ;  /* 0x0000000606067981 */ /* 0x004ea8000c1e1900 */
[----:B------:R-:W3:Y:S01]  /*00d0*/  @P0 LDG.E R2, desc[UR6][R2.64] ;  /* 0x0000000602020981 */ /* 0x000ee2000c1e1900 */
[----:B------:R-:W-:Y:S01]  /*00e0*/  @P0 LOP3.LUT R8, R0, 0x1f, RZ, 0xc0, !PT ;  /* 0x0000001f00080812 */ /* 0x000fe200078ec0ff */
[----:B------:R-:W-:Y:S01]  /*00f0*/  IMAD.MOV.U32 R4, RZ, RZ, RZ ;  /* 0x000000ffff047224 */ /* 0x000fe200078e00ff */
[----:B------:R-:W-:Y:S01]  /*0100*/  LOP3.LUT R11, RZ, R0, RZ, 0x33, !PT ;  /* 0x00000000ff0b7212 */ /* 0x000fe200078e33ff */
[----:B------:R-:W0:Y:S01]  /*0110*/  S2UR UR5, SR_CgaCtaId ;  /* 0x00000000000579c3 */ /* 0x000e220000008800 */
[----:B------:R-:W-:Y:S01]  /*0120*/  UMOV UR4, 0x400 ;  /* 0x0000040000047882 */ /* 0x000fe20000000000 */
[----:B------:R-:W-:Y:S01]  /*0130*/  @P0 VIADD R9, R8, 0x1 ;  /* 0x0000000108090836 */ /* 0x000fe20000000000 */
[----:B0-----:R-:W-:Y:S01]  /*0140*/  ULEA UR4, UR5, UR4, 0x18 ;  /* 0x0000000405047291 */ /* 0x001fe2000f8ec0ff */
[----:B--2---:R-:W-:-:S03]  /*0150*/  SHF.R.W.U32.HI R11, RZ, R11, R6 ;  /* 0x0000000bff0b7219 */ /* 0x004fc60000011e06 */
[----:B---3--:R-:W-:Y:S02]  /*0160*/  @P0 SHF.L.U32 R4, R2, R9, RZ ;  /* 0x0000000902040219 */ /* 0x008fe400000006ff */
[----:B------:R-:W-:Y:S02]  /*0170*/  ISETP.NE.AND P0, PT, R0, RZ, PT ;  /* 0x000000ff0000720c */ /* 0x000fe40003f05270 */
[----:B------:R-:W-:-:S04]  /*0180*/  LOP3.LUT R4, R11, R4, RZ, 0xfc, !PT ;  /* 0x000000040b047212 */ /* 0x000fc800078efcff */
[C---:B------:R-:W-:Y:S01]  /*0190*/  LOP3.LUT R8, R4.reuse, 0x7, RZ, 0xc0, !PT ;  /* 0x0000000704087812 */ /* 0x040fe200078ec0ff */
[C---:B------:R-:W-:Y:S01]  /*01a0*/  IMAD.SHL.U32 R9, R4.reuse, 0x40000000, RZ ;  /* 0x4000000004097824 */ /* 0x040fe200078e00ff */
[----:B------:R-:W-:-:S04]  /*01b0*/  LOP3.LUT R4, R4, 0x3, RZ, 0xc0, !PT ;  /* 0x0000000304047812 */ /* 0x000fc800078ec0ff */
[C---:B------:R-:W-:Y:S02]  /*01c0*/  LEA.HI.SX32 R8, R9.reuse, R8, 0x1 ;  /* 0x0000000809087211 */ /* 0x040fe400078f0aff */
[----:B------:R-:W-:Y:S02]  /*01d0*/  LEA.HI.SX32 R4, R9, R4, 0x1 ;  /* 0x0000000409047211 */ /* 0x000fe400078f0aff */
[----:B------:R-:W-:Y:S02]  /*01e0*/  SHF.R.U32.HI R2, RZ, 0x2, R8 ;  /* 0x00000002ff027819 */ /* 0x000fe40000011608 */
[----:B------:R-:W-:Y:S02]  /*01f0*/  LOP3.LUT R8, R8, 0x33333333, RZ, 0xc0, !PT ;  /* 0x3333333308087812 */ /* 0x000fe400078ec0ff */
[----:B------:R-:W-:Y:S02]  /*0200*/  SHF.R.U32.HI R6, RZ, 0x2, R4 ;  /* 0x00000002ff067819 */ /* 0x000fe40000011604 */
[----:B------:R-:W-:-:S02]  /*0210*/  LOP3.LUT R3, R2, 0x33333333, RZ, 0xc0, !PT ;  /* 0x3333333302037812 */ /* 0x000fc400078ec0ff */
[----:B------:R-:W-:Y:S02]  /*0220*/  LOP3.LUT R4, R4, 0x33333333, RZ, 0xc0, !PT ;  /* 0x3333333304047812 */ /* 0x000fe400078ec0ff */
[----:B------:R-:W-:Y:S01]  /*0230*/  LOP3.LUT R7, R6, 0x33333333, RZ, 0xc0, !PT ;  /* 0x3333333306077812 */ /* 0x000fe200078ec0ff */
[----:B------:R-:W-:-:S04]  /*0240*/  IMAD.IADD R3, R8, 0x1, R3 ;  /* 0x0000000108037824 */ /* 0x000fc800078e0203 */
[----:B------:R-:W-:Y:S01]  /*0250*/  IMAD.IADD R4, R4, 0x1, R7 ;  /* 0x0000000104047824 */ /* 0x000fe200078e0207 */
[----:B------:R-:W-:-:S04]  /*0260*/  LEA.HI R3, R3, R3, RZ, 0x1c ;  /* 0x0000000303037211 */ /* 0x000fc800078fe0ff */
[----:B------:R-:W-:Y:S02]  /*0270*/  LEA.HI R4, R4, R4, RZ, 0x1c ;  /* 0x0000000404047211 */ /* 0x000fe400078fe0ff */
[----:B------:R-:W-:Y:S02]  /*0280*/  LOP3.LUT R3, R3, 0x10f0f0f, RZ, 0xc0, !PT ;  /* 0x010f0f0f03037812 */ /* 0x000fe400078ec0ff */
[----:B------:R-:W-:-:S03]  /*0290*/  LOP3.LUT R4, R4, 0x10f0f0f, RZ, 0xc0, !PT ;  /* 0x010f0f0f04047812 */ /* 0x000fc600078ec0ff */
[----:B------:R-:W-:Y:S02]  /*02a0*/  IMAD R3, R3, 0x1010101, RZ ;  /* 0x0101010103037824 */ /* 0x000fe400078e02ff */
[----:B------:R-:W-:-:S03]  /*02b0*/  IMAD R4, R4, 0x1010101, RZ ;  /* 0x0101010104047824 */ /* 0x000fc600078e02ff */
[----:B------:R-:W-:Y:S02]  /*02c0*/  SHF.R.U32.HI R3, RZ, 0x17, R3 ;  /* 0x00000017ff037819 */ /* 0x000fe40000011603 */
[----:B------:R-:W-:Y:S02]  /*02d0*/  SHF.R.U32.HI R4, RZ, 0x18, R4 ;  /* 0x00000018ff047819 */ /* 0x000fe40000011604 */
[----:B------:R-:W-:-:S04]  /*02e0*/  LOP3.LUT R3, R3, 0x2, RZ, 0xc0, !PT ;  /* 0x0000000203037812 */ /* 0x000fc800078ec0ff */
[----:B------:R-:W-:-:S05]  /*02f0*/  LOP3.LUT R3, R3, 0x1, R4, 0xf8, !PT ;  /* 0x0000000103037812 */ /* 0x000fca00078ef804 */
[----:B------:R0:W-:Y:S01]  /*0300*/  STS.U8 [R0+UR4], R3 ;  /* 0x0000000300007988 */ /* 0x0001e20008000004 */
[----:B------:R-:W-:Y:S06]  /*0310*/  BAR.SYNC.DEFER_BLOCKING 0x0 ;  /* 0x0000000000007b1d */ /* 0x000fec0000010000 */
[----:B------:R-:W-:Y:S05]  /*0320*/  @P0 EXIT ;  /* 0x000000000000094d */ /* 0x000fea0003800000 */
[----:B0-----:R-:W0:Y:S01]  /*0330*/  LDC.64 R2, c[0x0][0x388] ;  /* 0x0000e200ff027b82 */ /* 0x001e220000000a00 */
[----:B------:R-:W-:Y:S01]  /*0340*/  IMAD.SHL.U32 R5, R5, 0x10, RZ ;  /* 0x0000001005057824 */ /* 0x000fe200078e00ff */
[----:B------:R-:W1:Y:S04]  /*0350*/  LDS.S8 R17, [UR4+0x1] ;  /* 0x00000104ff117984 */ /* 0x000e680008000200 */
[----:B------:R-:W2:Y:S04]  /*0360*/  LDS.S8 R16, [UR4] ;  /* 0x00000004ff107984 */ /* 0x000ea80008000200 */
[----:B------:R-:W3:Y:S04]  /*0370*/  LDS.S8 R21, [UR4+0x2] ;  /* 0x00000204ff157984 */ /* 0x000ee80008000200 */
[----:B------:R-:W4:Y:S04]  /*0380*/  LDS.S8 R22, [UR4+0x3] ;  /* 0x00000304ff167984 */ /* 0x000f280008000200 */
[----:B------:R-:W5:Y:S04]  /*0390*/  LDS.S8 R15, [UR4+0x4] ;  /* 0x00000404ff0f7984 */ /* 0x000f680008000200 */
[----:B------:R-:W5:Y:S01]  /*03a0*/  LDS.S8 R13, [UR4+0x5] ;  /* 0x00000504ff0d7984 */ /* 0x000f620008000200 */
[----:B0-----:R-:W-:-:S03]  /*03b0*/  IMAD.WIDE.U32 R6, R5, 0x4, R2 ;  /* 0x0000000405067825 */ /* 0x001fc600078e0002 */
[----:B------:R-:W0:Y:S04]  /*03c0*/  LDS.S8 R14, [UR4+0x6] ;  /* 0x00000604ff0e7984 */ /* 0x000e280008000200 */
[----:B------:R-:W5:Y:S04]  /*03d0*/  LDG.E R19, desc[UR6][R6.64] ;  /* 0x0000000606137981 */ /* 0x000f68000c1e1900 */
[----:B------:R-:W0:Y:S04]  /*03e0*/  LDS.S8 R11, [UR4+0x7] ;  /* 0x00000704ff0b7984 */ /* 0x000e280008000200 */
[----:B------:R-:W0:Y:S04]  /*03f0*/  LDS.S8 R12, [UR4+0x8] ;  /* 0x00000804ff0c7984 */ /* 0x000e280008000200 */
[----:B------:R-:W0:Y:S01]  /*0400*/  LDS.S8 R9, [UR4+0x9] ;  /* 0x00000904ff097984 */ /* 0x000e220008000200 */
[----:B-1----:R-:W-:-:S03]  /*0410*/  LOP3.LUT R20, R17, 0xfffffffb, RZ, 0xc0, !PT ;  /* 0xfffffffb11147812 */ /* 0x002fc600078ec0ff */
[----:B------:R-:W1:Y:S01]  /*0420*/  LDS.S8 R10, [UR4+0xa] ;  /* 0x00000a04ff0a7984 */ /* 0x000e620008000200 */
[----:B--2---:R-:W-:Y:S01]  /*0430*/  LOP3.LUT R18, R16, 0xfffffffb, RZ, 0xc0, !PT ;  /* 0xfffffffb10127812 */ /* 0x004fe200078ec0ff */
[----:B------:R-:W-:Y:S02]  /*0440*/  IMAD.SHL.U32 R20, R20, 0x10000000, RZ ;  /* 0x1000000014147824 */ /* 0x000fe400078e00ff */
[----:B------:R-:W2:Y:S01]  /*0450*/  LDS.S8 R4, [UR4+0xb] ;  /* 0x00000b04ff047984 */ /* 0x000ea20008000200 */
[----:B---3--:R-:W-:Y:S01]  /*0460*/  LOP3.LUT R21, R21, 0xfffffffb, RZ, 0xc0, !PT ;  /* 0xfffffffb15157812 */ /* 0x008fe200078ec0ff */
[----:B------:R-:W-:Y:S02]  /*0470*/  IMAD.SHL.U32 R18, R18, 0x40000000, RZ ;  /* 0x4000000012127824 */ /* 0x000fe400078e00ff */
[----:B------:R-:W3:Y:S01]  /*0480*/  LDS.S8 R8, [UR4+0xc] ;  /* 0x00000c04ff087984 */ /* 0x000ee20008000200 */
[----:B----4-:R-:W-:Y:S01]  /*0490*/  LOP3.LUT R22, R22, 0xfffffffb, RZ, 0xc0, !PT ;  /* 0xfffffffb16167812 */ /* 0x010fe200078ec0ff */
[----:B------:R-:W-:-:S02]  /*04a0*/  IMAD.SHL.U32 R21, R21, 0x4000000, RZ ;  /* 0x0400000015157824 */ /* 0x000fc400078e00ff */
[----:B------:R-:W4:Y:S01]  /*04b0*/  LDS.S8 R0, [UR4+0xd] ;  /* 0x00000d04ff007984 */ /* 0x000f220008000200 */
[----:B-----5:R-:W-:Y:S01]  /*04c0*/  LOP3.LUT R15, R15, 0xfffffffb, RZ, 0xc0, !PT ;  /* 0xfffffffb0f0f7812 */ /* 0x020fe200078ec0ff */
[----:B------:R-:W-:Y:S02]  /*04d0*/  IMAD.SHL.U32 R22, R22, 0x1000000, RZ ;  /* 0x0100000016167824 */ /* 0x000fe400078e00ff */
[----:B------:R-:W5:Y:S01]  /*04e0*/  LDS.S8 R17, [UR4+0xe] ;  /* 0x00000e04ff117984 */ /* 0x000f620008000200 */
[----:B------:R-:W-:Y:S01]  /*04f0*/  LOP3.LUT R13, R13, 0xfffffffb, RZ, 0xc0, !PT ;  /* 0xfffffffb0d0d7812 */ /* 0x000fe200078ec0ff */
[----:B------:R-:W-:Y:S02]  /*0500*/  IMAD.SHL.U32 R15, R15, 0x400000, RZ ;  /* 0x004000000f0f7824 */ /* 0x000fe400078e00ff */
[----:B------:R-:W5:Y:S01]  /*0510*/  LDS.S8 R16, [UR4+0xf] ;  /* 0x00000f04ff107984 */ /* 0x000f620008000200 */
[----:B0-----:R-:W-:Y:S01]  /*0520*/  LOP3.LUT R14, R14, 0xfffffffb, RZ, 0xc0, !PT ;  /* 0xfffffffb0e0e7812 */ /* 0x001fe200078ec0ff */
[----:B------:R-:W-:-:S04]  /*0530*/  IMAD.SHL.U32 R13, R13, 0x100000, RZ ;  /* 0x001000000d0d7824 */ /* 0x000fc800078e00ff */
[----:B------:R-:W-:Y:S01]  /*0540*/  IMAD.SHL.U32 R14, R14, 0x40000, RZ ;  /* 0x000400000e0e7824 */ /* 0x000fe200078e00ff */
[----:B------:R-:W-:Y:S02]  /*0550*/  LOP3.LUT R11, R11, 0xfffffffb, RZ, 0xc0, !PT ;  /* 0xfffffffb0b0b7812 */ /* 0x000fe400078ec0ff */
[----:B------:R-:W-:-:S03]  /*0560*/  LOP3.LUT R12, R12, 0xfffffffb, RZ, 0xc0, !PT ;  /* 0xfffffffb0c0c7812 */ /* 0x000fc600078ec0ff */
[----:B------:R-:W-:Y:S01]  /*0570*/  IMAD.U32 R11, R11, 0x10000, RZ ;  /* 0x000100000b0b7824 */ /* 0x000fe200078e00ff */
[----:B------:R-:W-:Y:S01]  /*0580*/  LOP3.LUT R9, R9, 0xfffffffb, RZ, 0xc0, !PT ;  /* 0xfffffffb09097812 */ /* 0x000fe200078ec0ff */
[----:B------:R-:W-:Y:S01]  /*0590*/  IMAD.SHL.U32 R12, R12, 0x4000, RZ ;  /* 0x000040000c0c7824 */ /* 0x000fe200078e00ff */
[----:B-1----:R-:W-:-:S03]  /*05a0*/  LOP3.LUT R10, R10, 0xfffffffb, RZ, 0xc0, !PT ;  /* 0xfffffffb0a0a7812 */ /* 0x002fc600078ec0ff */
[----:B------:R-:W-:Y:S01]  /*05b0*/  IMAD.SHL.U32 R9, R9, 0x1000, RZ ;  /* 0x0000100009097824 */ /* 0x000fe200078e00ff */
[----:B--2---:R-:W-:Y:S01]  /*05c0*/  LOP3.LUT R4, R4, 0xfffffffb, RZ, 0xc0, !PT ;  /* 0xfffffffb04047812 */ /* 0x004fe200078ec0ff */
[----:B------:R-:W-:Y:S01]  /*05d0*/  IMAD.SHL.U32 R10, R10, 0x400, RZ ;  /* 0x000004000a0a7824 */ /* 0x000fe200078e00ff */
[----:B---3--:R-:W-:-:S03]  /*05e0*/  LOP3.LUT R8, R8, 0xfffffffb, RZ, 0xc0, !PT ;  /* 0xfffffffb08087812 */ /* 0x008fc600078ec0ff */
[----:B------:R-:W-:Y:S01]  /*05f0*/  IMAD.SHL.U32 R4, R4, 0x100, RZ ;  /* 0x0000010004047824 */ /* 0x000fe200078e00ff */
[----:B----4-:R-:W-:Y:S02]  /*0600*/  LOP3.LUT R0, R0, 0xfffffffb, RZ, 0xc0, !PT ;  /* 0xfffffffb00007812 */ /* 0x010fe400078ec0ff */
[----:B-----5:R-:W-:-:S03]  /*0610*/  LOP3.LUT R17, R17, 0xfffffffb, RZ, 0xc0, !PT ;  /* 0xfffffffb11117812 */ /* 0x020fc600078ec0ff */
[----:B------:R-:W-:Y:S01]  /*0620*/  IMAD.SHL.U32 R0, R0, 0x10, RZ ;  /* 0x0000001000007824 */ /* 0x000fe200078e00ff */
[----:B------:R-:W-:Y:S01]  /*0630*/  LOP3.LUT R16, R16, 0xfffffffb, RZ, 0xc0, !PT ;  /* 0xfffffffb10107812 */ /* 0x000fe200078ec0ff */
[----:B------:R-:W-:Y:S01]  /*0640*/  IMAD.SHL.U32 R17, R17, 0x4, RZ ;  /* 0x0000000411117824 */ /* 0x000fe200078e00ff */
[----:B------:R-:W-:Y:S02]  /*0650*/  LOP3.LUT R18, R20, R18, R19, 0xfe, !PT ;  /* 0x0000001214127212 */ /* 0x000fe400078efe13 */
[----:B------:R-:W0:Y:S02]  /*0660*/  LDS.S8 R20, [UR4+0x11] ;  /* 0x00001104ff147984 */ /* 0x000e240008000200 */
[----:B------:R-:W-:Y:S02]  /*0670*/  LOP3.LUT R18, R22, R21, R18, 0xfe, !PT ;  /* 0x0000001516127212 */ /* 0x000fe400078efe12 */
[----:B------:R-:W1:Y:S02]  /*0680*/  LDS.S8 R21, [UR4+0x12] ;  /* 0x00001204ff157984 */ /* 0x000e640008000200 */
[----:B------:R-:W-:-:S02]  /*0690*/  LOP3.LUT R13, R13, R15, R18, 0xfe, !PT ;  /* 0x0000000f0d0d7212 */ /* 0x000fc400078efe12 */
[----:B------:R-:W2:Y:S02]  /*06a0*/  LDS.S8 R22, [UR4+0x13] ;  /* 0x00001304ff167984 */ /* 0x000ea40008000200 */
[----:B------:R-:W-:Y:S02]  /*06b0*/  LOP3.LUT R11, R11, R14, R13, 0xfe, !PT ;  /* 0x0000000e0b0b7212 */ /* 0x000fe400078efe0d */
[----:B------:R-:W3:Y:S02]  /*06c0*/  LDS.S8 R15, [UR4+0x14] ;  /* 0x00001404ff0f7984 */ /* 0x000ee40008000200 */
[----:B------:R-:W-:Y:S02]  /*06d0*/  LOP3.LUT R9, R9, R12, R11, 0xfe, !PT ;  /* 0x0000000c09097212 */ /* 0x000fe400078efe0b */
[----:B------:R-:W4:Y:S02]  /*06e0*/  LDS.S8 R13, [UR4+0x15] ;  /* 0x00001504ff0d7984 */ /* 0x000f240008000200 */
[----:B------:R-:W-:Y:S01]  /*06f0*/  LOP3.LUT R4, R4, R10, R9, 0xfe, !PT ;  /* 0x0000000a04047212 */ /* 0x000fe200078efe09 */
[----:B------:R-:W-:Y:S01]  /*0700*/  IMAD.SHL.U32 R9, R8, 0x40, RZ ;  /* 0x0000004008097824 */ /* 0x000fe200078e00ff */
[----:B------:R-:W5:Y:S04]  /*0710*/  LDS.S8 R14, [UR4+0x16] ;  /* 0x00001604ff0e7984 */ /* 0x000f680008000200 */
[----:B------:R-:W-:Y:S01]  /*0720*/  LOP3.LUT R0, R0, R9, R4, 0xfe, !PT ;  /* 0x0000000900007212 */ /* 0x000fe200078efe04 */
[----:B------:R-:W-:Y:S01]  /*0730*/  VIADD R9, R5, 0x1 ;  /* 0x0000000105097836 */ /* 0x000fe20000000000 */
[----:B------:R-:W5:Y:S02]  /*0740*/  LDS.S8 R11, [UR4+0x17] ;  /* 0x00001704ff0b7984 */ /* 0x000f640008000200 */
[----:B------:R-:W-:Y:S01]  /*0750*/  LOP3.LUT R17, R16, R17, R0, 0xfe, !PT ;  /* 0x0000001110117212 */ /* 0x000fe200078efe00 */
[----:B------:R-:W-:Y:S01]  /*0760*/  IMAD.WIDE.U32 R8, R9, 0x4, R2 ;  /* 0x0000000409087825 */ /* 0x000fe200078e0002 */
[----:B------:R-:W5:Y:S04]  /*0770*/  LDS.S8 R16, [UR4+0x10] ;  /* 0x00001004ff107984 */ /* 0x000f680008000200 */
[----:B------:R-:W-:Y:S04]  /*0780*/  STG.E desc[UR6][R6.64], R17 ;  /* 0x0000001106007986 */ /* 0x000fe8000c101906 */
[----:B------:R-:W5:Y:S01]  /*0790*/  LDG.E R19, desc[UR6][R8.64] ;  /* 0x0000000608137981 */ /* 0x000f62000c1e1900 */
[----:B0-----:R-:W-:-:S03]  /*07a0*/  LOP3.LUT R20, R20, 0xfffffffb, RZ, 0xc0, !PT ;  /* 0xfffffffb14147812 */ /* 0x001fc600078ec0ff */
[----:B------:R-:W0:Y:S01]  /*07b0*/  LDS.S8 R12, [UR4+0x18] ;  /* 0x00001804ff0c7984 */ /* 0x000e220008000200 */
[----:B-1----:R-:W-:Y:S01]  /*07c0*/  LOP3.LUT R21, R21, 0xfffffffb, RZ, 0xc0, !PT ;  /* 0xfffffffb15157812 */ /* 0x002fe200078ec0ff */
[----:B------:R-:W-:Y:S02]  /*07d0*/  IMAD.SHL.U32 R20, R20, 0x10000000, RZ ;  /* 0x1000000014147824 */ /* 0x000fe400078e00ff */
[----:B------:R-:W1:Y:S01]  /*07e0*/  LDS.S8 R7, [UR4+0x19] ;  /* 0x00001904ff077984 */ /* 0x000e620008000200 */
[----:B--2---:R-:W-:Y:S01]  /*07f0*/  LOP3.LUT R22, R22, 0xfffffffb, RZ, 0xc0, !PT ;  /* 0xfffffffb16167812 */ /* 0x004fe200078ec0ff */
[----:B------:R-:W-:Y:S02]  /*0800*/  IMAD.SHL.U32 R21, R21, 0x4000000, RZ ;  /* 0x0400000015157824 */ /* 0x000fe400078e00ff */
[----:B------:R-:W2:Y:S01]  /*0810*/  LDS.S8 R10, [UR4+0x1a] ;  /* 0x00001a04ff0a7984 */ /* 0x000ea20008000200 */
[----:B---3--:R-:W-:Y:S01]  /*0820*/  LOP3.LUT R15, R15, 0xfffffffb, RZ, 0xc0, !PT ;  /* 0xfffffffb0f0f7812 */ /* 0x008fe200078ec0ff */
[----:B------:R-:W-:-:S02]  /*0830*/  IMAD.SHL.U32 R22, R22, 0x1000000, RZ ;  /* 0x0100000016167824 */ /* 0x000fc400078e00ff */
[----:B------:R-:W3:Y:S01]  /*0840*/  LDS.S8 R4, [UR4+0x1b] ;  /* 0x00001b04ff047984 */ /* 0x000ee20008000200 */
[----:B----4-:R-:W-:Y:S01]  /*0850*/  LOP3.LUT R13, R13, 0xfffffffb, RZ, 0xc0, !PT ;  /* 0xfffffffb0d0d7812 */ /* 0x010fe200078ec0ff */
[----:B------:R-:W-:Y:S02]  /*0860*/  IMAD.SHL.U32 R15, R15, 0x400000, RZ ;  /* 0x004000000f0f7824 */ /* 0x000fe400078e00ff */
[----:B------:R-:W4:Y:S01]  /*0870*/  LDS.S8 R6, [UR4+0x1c] ;  /* 0x00001c04ff067984 */ /* 0x000f220008000200 */
[----:B-----5:R-:W-:Y:S01]  /*0880*/  LOP3.LUT R14, R14, 0xfffffffb, RZ, 0xc0, !PT ;  /* 0xfffffffb0e0e7812 */ /* 0x020fe200078ec0ff */
[----:B------:R-:W-:Y:S02]  /*0890*/  IMAD.SHL.U32 R13, R13, 0x100000, RZ ;  /* 0x001000000d0d7824 */ /* 0x000fe400078e00ff */
[----:B------:R-:W5:Y:S02]  /*08a0*/  LDS.S8 R0, [UR4+0x1d] ;  /* 0x00001d04ff007984 */ /* 0x000f640008000200 */
[----:B------:R-:W-:-:S02]  /*08b0*/  IMAD.SHL.U32 R14, R14, 0x40000, RZ ;  /* 0x000400000e0e7824 */ /* 0x000fc400078e00ff */
[----:B------:R-:W5:Y:S01]  /*08c0*/  LDS.S8 R17, [UR4+0x1e] ;  /* 0x00001e04ff117984 */ /* 0x000f620008000200 */
[----:B------:R-:W-:Y:S02]  /*08d0*/  LOP3.LUT R11, R11, 0xfffffffb, RZ, 0xc0, !PT ;  /* 0xfffffffb0b0b7812 */ /* 0x000fe400078ec0ff */
[----:B------:R-:W-:Y:S02]  /*08e0*/  LOP3.LUT R18, R16, 0xfffffffb, RZ, 0xc0, !PT ;  /* 0xfffffffb10127812 */ /* 0x000fe400078ec0ff */
[----:B------:R-:W5:Y:S01]  /*08f0*/  LDS.S8 R16, [UR4+0x1f] ;  /* 0x00001f04ff107984 */ /* 0x000f620008000200 */
[----:B------:R-:W-:Y:S02]  /*0900*/  IMAD.U32 R11, R11, 0x10000, RZ ;  /* 0x000100000b0b7824 */ /* 0x000fe400078e00ff */
[----:B------:R-:W-:Y:S01]  /*0910*/  IMAD.SHL.U32 R18, R18, 0x40000000, RZ ;  /* 0x4000000012127824 */ /* 0x000fe200078e00ff */
[----:B0-----:R-:W-:Y:S02]  /*0920*/  LOP3.LUT R12, R12, 0xfffffffb, RZ, 0xc0, !PT ;  /* 0xfffffffb0c0c7812 */ /* 0x001fe400078ec0ff */
[----:B-1----:R-:W-:-:S03]  /*0930*/  LOP3.LUT R7, R7, 0xfffffffb, RZ, 0xc0, !PT ;  /* 0xfffffffb07077812 */ /* 0x002fc600078ec0ff */
[----:B------:R-:W-:Y:S01]  /*0940*/  IMAD.SHL.U32 R12, R12, 0x4000, RZ ;  /* 0x000040000c0c7824 */ /* 0x000fe200078e00ff */
[----:B--2---:R-:W-:Y:S01]  /*0950*/  LOP3.LUT R10, R10, 0xfffffffb, RZ, 0xc0, !PT ;  /* 0xfffffffb0a0a7812 */ /* 0x004fe200078ec0ff */
[----:B------:R-:W-:Y:S01]  /*0960*/  IMAD.SHL.U32 R7, R7, 0x1000, RZ ;  /* 0x0000100007077824 */ /* 0x000fe200078e00ff */
[----:B---3--:R-:W-:-:S03]  /*0970*/  LOP3.LUT R4, R4, 0xfffffffb, RZ, 0xc0, !PT ;  /* 0xfffffffb04047812 */ /* 0x008fc600078ec0ff */
[----:B------:R-:W-:Y:S01]  /*0980*/  IMAD.SHL.U32 R10, R10, 0x400, RZ ;  /* 0x000004000a0a7824 */ /* 0x000fe200078e00ff */
[----:B----4-:R-:W-:Y:S01]  /*0990*/  LOP3.LUT R6, R6, 0xfffffffb, RZ, 0xc0, !PT ;  /* 0xfffffffb06067812 */ /* 0x010fe200078ec0ff */
[----:B------:R-:W-:Y:S01]  /*09a0*/  IMAD.SHL.U32 R4, R4, 0x100, RZ ;  /* 0x0000010004047824 */ /* 0x000fe200078e00ff */
[----:B-----5:R-:W-:Y:S02]  /*09b0*/  LOP3.LUT R0, R0, 0xfffffffb, RZ, 0xc0, !PT ;  /* 0xfffffffb00007812 */ /* 0x020fe400078ec0ff */
[----:B------:R-:W-:-:S03]  /*09c0*/  LOP3.LUT R17, R17, 0xfffffffb, RZ, 0xc0, !PT ;  /* 0xfffffffb11117812 */ /* 0x000fc600078ec0ff */
[----:B------:R-:W-:Y:S02]  /*09d0*/  IMAD.SHL.U32 R0, R0, 0x10, RZ ;  /* 0x0000001000007824 */ /* 0x000fe400078e00ff */
[----:B------:R-:W-:Y:S01]  /*09e0*/  IMAD.SHL.U32 R17, R17, 0x4, RZ ;  /* 0x0000000411117824 */ /* 0x000fe200078e00ff */
[----:B------:R-:W-:Y:S02]  /*09f0*/  LOP3.LUT R16, R16, 0xfffffffb, RZ, 0xc0, !PT ;  /* 0xfffffffb10107812 */ /* 0x000fe400078ec0ff */
        /* <DEDUP_REMOVED lines=649> */
[----:B------:R-:W-:-:S04]  /*3290*/  LOP3.LUT R18, R20, R18, R19, 0xfe, !PT ;  /* 0x0000001214127212 */ /* 0x000fc800078efe13 */
[----:B------:R-:W-:-:S04]  /*32a0*/  LOP3.LUT R18, R22, R21, R18, 0xfe, !PT ;  /* 0x0000001516127212 */ /* 0x000fc800078efe12 */
[----:B------:R-:W-:-:S04]  /*32b0*/  LOP3.LUT R13, R13, R15, R18, 0xfe, !PT ;  /* 0x0000000f0d0d7212 */ /* 0x000fc800078efe12 */
[----:B------:R-:W-:-:S04]  /*32c0*/  LOP3.LUT R11, R11, R14, R13, 0xfe, !PT ;  /* 0x0000000e0b0b7212 */ /* 0x000fc800078efe0d */
[----:B------:R-:W-:-:S04]  /*32d0*/  LOP3.LUT R9, R9, R12, R11, 0xfe, !PT ;  /* 0x0000000c09097212 */ /* 0x000fc800078efe0b */
[----:B------:R-:W-:Y:S01]  /*32e0*/  LOP3.LUT R4, R4, R10, R9, 0xfe, !PT ;  /* 0x0000000a04047212 */ /* 0x000fe200078efe09 */
[----:B------:R-:W-:-:S05]  /*32f0*/  IMAD.SHL.U32 R9, R8, 0x40, RZ ;  /* 0x0000004008097824 */ /* 0x000fca00078e00ff */
[----:B------:R-:W-:Y:S01]  /*3300*/  LOP3.LUT R0, R0, R9, R4, 0xfe, !PT ;  /* 0x0000000900007212 */ /* 0x000fe200078efe04 */
[----:B------:R-:W-:-:S03]  /*3310*/  VIADD R9, R5, 0xd ;  /* 0x0000000d05097836 */ /* 0x000fc60000000000 */
[----:B------:R-:W-:Y:S01]  /*3320*/  LOP3.LUT R17, R16, R17, R0, 0xfe, !PT ;  /* 0x0000001110117212 */ /* 0x000fe200078efe00 */
[----:B------:R-:W-:-:S04]  /*3330*/  IMAD.WIDE.U32 R8, R9, 0x4, R2 ;  /* 0x0000000409087825 */ /* 0x000fc800078e0002 */
[----:B------:R-:W-:Y:S04]  /*3340*/  STG.E desc[UR6][R6.64], R17 ;  /* 0x0000001106007986 */ /* 0x000fe8000c101906 */
[----:B------:R-:W2:Y:S04]  /*3350*/  LDG.E R19, desc[UR6][R8.64] ;  /* 0x0000000608137981 */ /* 0x000ea8000c1e1900 */
[----:B------:R-:W0:Y:S04]  /*3360*/  LDS.S8 R16, [UR4+0xd0] ;  /* 0x0000d004ff107984 */ /* 0x000e280008000200 */
[----:B------:R-:W1:Y:S04]  /*3370*/  LDS.S8 R20, [UR4+0xd1] ;  /* 0x0000d104ff147984 */ /* 0x000e680008000200 */
[----:B------:R-:W3:Y:S04]  /*3380*/  LDS.S8 R21, [UR4+0xd2] ;  /* 0x0000d204ff157984 */ /* 0x000ee80008000200 */
[----:B------:R-:W4:Y:S04]  /*3390*/  LDS.S8 R22, [UR4+0xd3] ;  /* 0x0000d304ff167984 */ /* 0x000f280008000200 */
[----:B------:R-:W5:Y:S04]  /*33a0*/  LDS.S8 R15, [UR4+0xd4] ;  /* 0x0000d404ff0f7984 */ /* 0x000f680008000200 */
[----:B------:R-:W5:Y:S04]  /*33b0*/  LDS.S8 R13, [UR4+0xd5] ;  /* 0x0000d504ff0d7984 */ /* 0x000f680008000200 */
[----:B------:R-:W5:Y:S04]  /*33c0*/  LDS.S8 R14, [UR4+0xd6] ;  /* 0x0000d604ff0e7984 */ /* 0x000f680008000200 */
[----:B------:R-:W5:Y:S04]  /*33d0*/  LDS.S8 R11, [UR4+0xd7] ;  /* 0x0000d704ff0b7984 */ /* 0x000f680008000200 */
[----:B------:R-:W5:Y:S04]  /*33e0*/  LDS.S8 R12, [UR4+0xd8] ;  /* 0x0000d804ff0c7984 */ /* 0x000f680008000200 */
[----:B------:R-:W5:Y:S04]  /*33f0*/  LDS.S8 R7, [UR4+0xd9] ;  /* 0x0000d904ff077984 */ /* 0x000f680008000200 */
[----:B------:R-:W5:Y:S01]  /*3400*/  LDS.S8 R10, [UR4+0xda] ;  /* 0x0000da04ff0a7984 */ /* 0x000f620008000200 */
[----:B0-----:R-:W-:-:S03]  /*3410*/  LOP3.LUT R18, R16, 0xfffffffb, RZ, 0xc0, !PT ;  /* 0xfffffffb10127812 */ /* 0x001fc600078ec0ff */
[----:B------:R-:W0:Y:S01]  /*3420*/  LDS.S8 R4, [UR4+0xdb] ;  /* 0x0000db04ff047984 */ /* 0x000e220008000200 */
[----:B-1----:R-:W-:Y:S01]  /*3430*/  LOP3.LUT R20, R20, 0xfffffffb, RZ, 0xc0, !PT ;  /* 0xfffffffb14147812 */ /* 0x002fe200078ec0ff */
[----:B------:R-:W-:Y:S02]  /*3440*/  IMAD.SHL.U32 R18, R18, 0x40000000, RZ ;  /* 0x4000000012127824 */ /* 0x000fe400078e00ff */
[----:B------:R-:W1:Y:S01]  /*3450*/  LDS.S8 R6, [UR4+0xdc] ;  /* 0x0000dc04ff067984 */ /* 0x000e620008000200 */
        /* <DEDUP_REMOVED lines=10> */
[----:B------:R-:W-:Y:S01]  /*3500*/  IMAD.SHL.U32 R15, R15, 0x400000, RZ ;  /* 0x004000000f0f7824 */ /* 0x000fe200078e00ff */
[----:B------:R-:W-:-:S03]  /*3510*/  LOP3.LUT R14, R14, 0xfffffffb, RZ, 0xc0, !PT ;  /* 0xfffffffb0e0e7812 */ /* 0x000fc600078ec0ff */
[----:B------:R-:W-:Y:S01]  /*3520*/  IMAD.SHL.U32 R13, R13, 0x100000, RZ ;  /* 0x001000000d0d7824 */ /* 0x000fe200078e00ff */
[----:B------:R-:W-:Y:S01]  /*3530*/  LOP3.LUT R11, R11, 0xfffffffb, RZ, 0xc0, !PT ;  /* 0xfffffffb0b0b7812 */ /* 0x000fe200078ec0ff */
[----:B------:R-:W-:Y:S01]  /*3540*/  IMAD.SHL.U32 R14, R14, 0x40000, RZ ;  /* 0x000400000e0e7824 */ /* 0x000fe200078e00ff */
[----:B------:R-:W-:-:S03]  /*3550*/  LOP3.LUT R12, R12, 0xfffffffb, RZ, 0xc0, !PT ;  /* 0xfffffffb0c0c7812 */ /* 0x000fc600078ec0ff */
[----:B------:R-:W-:Y:S01]  /*3560*/  IMAD.U32 R11, R11, 0x10000, RZ ;  /* 0x000100000b0b7824 */ /* 0x000fe200078e00ff */
[----:B------:R-:W-:Y:S01]  /*3570*/  LOP3.LUT R7, R7, 0xfffffffb, RZ, 0xc0, !PT ;  /* 0xfffffffb07077812 */ /* 0x000fe200078ec0ff */
[----:B------:R-:W-:Y:S01]  /*3580*/  IMAD.SHL.U32 R12, R12, 0x4000, RZ ;  /* 0x000040000c0c7824 */ /* 0x000fe200078e00ff */
[----:B------:R-:W-:-:S03]  /*3590*/  LOP3.LUT R10, R10, 0xfffffffb, RZ, 0xc0, !PT ;  /* 0xfffffffb0a0a7812 */ /* 0x000fc600078ec0ff */
[----:B------:R-:W-:Y:S01]  /*35a0*/  IMAD.SHL.U32 R7, R7, 0x1000, RZ ;  /* 0x0000100007077824 */ /* 0x000fe200078e00ff */
[----:B0-----:R-:W-:Y:S01]  /*35b0*/  LOP3.LUT R4, R4, 0xfffffffb, RZ, 0xc0, !PT ;  /* 0xfffffffb04047812 */ /* 0x001fe200078ec0ff */
[----:B------:R-:W-:Y:S01]  /*35c0*/  IMAD.SHL.U32 R10, R10, 0x400, RZ ;  /* 0x000004000a0a7824 */ /* 0x000fe200078e00ff */
[----:B-1----:R-:W-:-:S03]  /*35d0*/  LOP3.LUT R6, R6, 0xfffffffb, RZ, 0xc0, !PT ;  /* 0xfffffffb06067812 */ /* 0x002fc600078ec0ff */
[----:B------:R-:W-:Y:S01]  /*35e0*/  IMAD.SHL.U32 R4, R4, 0x100, RZ ;  /* 0x0000010004047824 */ /* 0x000fe200078e00ff */
[----:B---3--:R-:W-:Y:S02]  /*35f0*/  LOP3.LUT R0, R0, 0xfffffffb, RZ, 0xc0, !PT ;  /* 0xfffffffb00007812 */ /* 0x008fe400078ec0ff */
[----:B----4-:R-:W-:-:S03]  /*3600*/  LOP3.LUT R17, R17, 0xfffffffb, RZ, 0xc0, !PT ;  /* 0xfffffffb11117812 */ /* 0x010fc600078ec0ff */
[----:B------:R-:W-:Y:S01]  /*3610*/  IMAD.SHL.U32 R0, R0, 0x10, RZ ;  /* 0x0000001000007824 */ /* 0x000fe200078e00ff */
[----:B-----5:R-:W-:Y:S01]  /*3620*/  LOP3.LUT R16, R16, 0xfffffffb, RZ, 0xc0, !PT ;  /* 0xfffffffb10107812 */ /* 0x020fe200078ec0ff */
[----:B------:R-:W-:Y:S01]  /*3630*/  IMAD.SHL.U32 R17, R17, 0x4, RZ ;  /* 0x0000000411117824 */ /* 0x000fe200078e00ff */
[----:B--2---:R-:W-:Y:S02]  /*3640*/  LOP3.LUT R18, R20, R18, R19, 0xfe, !PT ;  /* 0x0000001214127212 */ /* 0x004fe400078efe13 */
        /* <DEDUP_REMOVED lines=20> */
[----:B------:R-:W-:Y:S01]  /*3790*/  VIADD R5, R5, 0xf ;  /* 0x0000000f05057836 */ /* 0x000fe20000000000 */
[----:B0-----:R-:W-:-:S02]  /*37a0*/  LOP3.LUT R20, R20, 0xfffffffb, RZ, 0xc0, !PT ;  /* 0xfffffffb14147812 */ /* 0x001fc400078ec0ff */
[----:B------:R-:W0:Y:S01]  /*37b0*/  LDS.S8 R12, [UR4+0xe8] ;  /* 0x0000e804ff0c7984 */ /* 0x000e220008000200 */
[----:B------:R-:W-:Y:S01]  /*37c0*/  IMAD.WIDE.U32 R2, R5, 0x4, R2 ;  /* 0x0000000405027825 */ /* 0x000fe200078e0002 */
[----:B-1----:R-:W-:Y:S02]  /*37d0*/  LOP3.LUT R21, R21, 0xfffffffb, RZ, 0xc0, !PT ;  /* 0xfffffffb15157812 */ /* 0x002fe400078ec0ff */
[----:B------:R-:W1:Y:S01]  /*37e0*/  LDS.S8 R9, [UR4+0xe9] ;  /* 0x0000e904ff097984 */ /* 0x000e620008000200 */
[----:B------:R-:W-:Y:S01]  /*37f0*/  IMAD.SHL.U32 R20, R20, 0x10000000, RZ ;  /* 0x1000000014147824 */ /* 0x000fe200078e00ff */
[----:B--2---:R-:W-:Y:S01]  /*3800*/  LOP3.LUT R22, R22, 0xfffffffb, RZ, 0xc0, !PT ;  /* 0xfffffffb16167812 */ /* 0x004fe200078ec0ff */
[----:B------:R-:W-:Y:S01]  /*3810*/  IMAD.SHL.U32 R21, R21, 0x4000000, RZ ;  /* 0x0400000015157824 */ /* 0x000fe200078e00ff */
[----:B------:R-:W2:Y:S01]  /*3820*/  LDS.S8 R10, [UR4+0xea] ;  /* 0x0000ea04ff0a7984 */ /* 0x000ea20008000200 */
[----:B---3--:R-:W-:Y:S02]  /*3830*/  LOP3.LUT R15, R15, 0xfffffffb, RZ, 0xc0, !PT ;  /* 0xfffffffb0f0f7812 */ /* 0x008fe400078ec0ff */
[----:B------:R-:W-:Y:S01]  /*3840*/  IMAD.SHL.U32 R22, R22, 0x1000000, RZ ;  /* 0x0100000016167824 */ /* 0x000fe200078e00ff */
[----:B------:R-:W3:Y:S01]  /*3850*/  LDS.S8 R4, [UR4+0xeb] ;  /* 0x0000eb04ff047984 */ /* 0x000ee20008000200 */
[----:B----4-:R-:W-:Y:S01]  /*3860*/  LOP3.LUT R13, R13, 0xfffffffb, RZ, 0xc0, !PT ;  /* 0xfffffffb0d0d7812 */ /* 0x010fe200078ec0ff */
[----:B------:R-:W-:-:S02]  /*3870*/  IMAD.SHL.U32 R15, R15, 0x400000, RZ ;  /* 0x004000000f0f7824 */ /* 0x000fc400078e00ff */
[----:B------:R-:W4:Y:S01]  /*3880*/  LDS.S8 R8, [UR4+0xec] ;  /* 0x0000ec04ff087984 */ /* 0x000f220008000200 */
[----:B-----5:R-:W-:Y:S01]  /*3890*/  LOP3.LUT R14, R14, 0xfffffffb, RZ, 0xc0, !PT ;  /* 0xfffffffb0e0e7812 */ /* 0x020fe200078ec0ff */
[----:B------:R-:W-:Y:S02]  /*38a0*/  IMAD.SHL.U32 R13, R13, 0x100000, RZ ;  /* 0x001000000d0d7824 */ /* 0x000fe400078e00ff */
[----:B------:R-:W5:Y:S02]  /*38b0*/  LDS.S8 R0, [UR4+0xed] ;  /* 0x0000ed04ff007984 */ /* 0x000f640008000200 */
[----:B------:R-:W-:Y:S02]  /*38c0*/  IMAD.SHL.U32 R14, R14, 0x40000, RZ ;  /* 0x000400000e0e7824 */ /* 0x000fe400078e00ff */
[----:B------:R-:W5:Y:S01]  /*38d0*/  LDS.S8 R17, [UR4+0xee] ;  /* 0x0000ee04ff117984 */ /* 0x000f620008000200 */
[----:B------:R-:W-:Y:S02]  /*38e0*/  LOP3.LUT R11, R11, 0xfffffffb, RZ, 0xc0, !PT ;  /* 0xfffffffb0b0b7812 */ /* 0x000fe400078ec0ff */
[----:B------:R-:W-:Y:S01]  /*38f0*/  LOP3.LUT R18, R16, 0xfffffffb, RZ, 0xc0, !PT ;  /* 0xfffffffb10127812 */ /* 0x000fe200078ec0ff */
[----:B------:R-:W-:Y:S02]  /*3900*/  LDS.S8 R5, [UR4+0xfd] ;  /* 0x0000fd04ff057984 */ /* 0x000fe40008000200 */
[----:B------:R-:W-:-:S02]  /*3910*/  IMAD.U32 R11, R11, 0x10000, RZ ;  /* 0x000100000b0b7824 */ /* 0x000fc400078e00ff */
[----:B------:R-:W5:Y:S01]  /*3920*/  LDS.S8 R16, [UR4+0xef] ;  /* 0x0000ef04ff107984 */ /* 0x000f620008000200 */
        /* <DEDUP_REMOVED lines=29> */
[----:B------:R-:W5:Y:S03]  /*3b00*/  LDS.S8 R11, [UR4+0xf8] ;  /* 0x0000f804ff0b7984 */ /* 0x000f660008000200 */
[----:B------:R-:W-:Y:S01]  /*3b10*/  LOP3.LUT R17, R16, R17, R0, 0xfe, !PT ;  /* 0x0000001110117212 */ /* 0x000fe200078efe00 */
[----:B------:R-:W5:Y:S04]  /*3b20*/  LDS.S8 R9, [UR4+0xf9] ;  /* 0x0000f904ff097984 */ /* 0x000f680008000200 */
[----:B------:R-:W-:Y:S04]  /*3b30*/  STG.E desc[UR6][R6.64], R17 ;  /* 0x0000001106007986 */ /* 0x000fe8000c101906 */
[----:B------:R-:W5:Y:S01]  /*3b40*/  LDG.E R14, desc[UR6][R2.64] ;  /* 0x00000006020e7981 */ /* 0x000f62000c1e1900 */
[----:B------:R-:W-:-:S02]  /*3b50*/  LOP3.LUT R5, R5, 0xfffffffb, RZ, 0xc0, !PT ;  /* 0xfffffffb05057812 */ /* 0x000fc400078ec0ff */
[----:B0-----:R-:W-:Y:S01]  /*3b60*/  LOP3.LUT R19, R19, 0xfffffffb, RZ, 0xc0, !PT ;  /* 0xfffffffb13137812 */ /* 0x001fe200078ec0ff */
[----:B------:R-:W0:Y:S02]  /*3b70*/  LDS.S8 R0, [UR4+0xf0] ;  /* 0x0000f004ff007984 */ /* 0x000e240008000200 */
[----:B------:R-:W-:Y:S01]  /*3b80*/  IMAD.SHL.U32 R5, R5, 0x10, RZ ;  /* 0x0000001005057824 */ /* 0x000fe200078e00ff */
[----:B-1----:R-:W-:Y:S01]  /*3b90*/  LOP3.LUT R20, R20, 0xfffffffb, RZ, 0xc0, !PT ;  /* 0xfffffffb14147812 */ /* 0x002fe200078ec0ff */
[----:B------:R-:W1:Y:S01]  /*3ba0*/  LDS.S8 R16, [UR4+0xf2] ;  /* 0x0000f204ff107984 */ /* 0x000e620008000200 */
[----:B--2---:R-:W-:-:S03]  /*3bb0*/  LOP3.LUT R15, R15, 0xfffffffb, RZ, 0xc0, !PT ;  /* 0xfffffffb0f0f7812 */ /* 0x004fc600078ec0ff */
[----:B------:R-:W2:Y:S01]  /*3bc0*/  LDS.S8 R8, [UR4+0xfa] ;  /* 0x0000fa04ff087984 */ /* 0x000ea20008000200 */
[----:B------:R-:W-:Y:S01]  /*3bd0*/  IMAD.SHL.U32 R20, R20, 0x100000, RZ ;  /* 0x0010000014147824 */ /* 0x000fe200078e00ff */
[----:B---3--:R-:W-:Y:S02]  /*3be0*/  LOP3.LUT R18, R18, 0xfffffffb, RZ, 0xc0, !PT ;  /* 0xfffffffb12127812 */ /* 0x008fe400078ec0ff */
[----:B------:R-:W-:Y:S01]  /*3bf0*/  LDS.S8 R7, [UR4+0xfb] ;  /* 0x0000fb04ff077984 */ /* 0x000fe20008000200 */
[----:B------:R-:W-:Y:S01]  /*3c00*/  IMAD.SHL.U32 R15, R15, 0x10000000, RZ ;  /* 0x100000000f0f7824 */ /* 0x000fe200078e00ff */
[----:B----4-:R-:W-:Y:S02]  /*3c10*/  LOP3.LUT R12, R12, 0xfffffffb, RZ, 0xc0, !PT ;  /* 0xfffffffb0c0c7812 */ /* 0x010fe400078ec0ff */
[----:B------:R-:W3:Y:S01]  /*3c20*/  LDS.S8 R6, [UR4+0xfc] ;  /* 0x0000fc04ff067984 */ /* 0x000ee20008000200 */
[----:B------:R-:W-:Y:S01]  /*3c30*/  IMAD.SHL.U32 R18, R18, 0x1000000, RZ ;  /* 0x0100000012127824 */ /* 0x000fe200078e00ff */
[----:B-----5:R-:W-:-:S02]  /*3c40*/  LOP3.LUT R10, R10, 0xfffffffb, RZ, 0xc0, !PT ;  /* 0xfffffffb0a0a7812 */ /* 0x020fc400078ec0ff */
[----:B------:R-:W4:Y:S01]  /*3c50*/  LDS.S8 R4, [UR4+0xfe] ;  /* 0x0000fe04ff047984 */ /* 0x000f220008000200 */
[----:B------:R-:W-:Y:S02]  /*3c60*/  IMAD.SHL.U32 R12, R12, 0x40000, RZ ;  /* 0x000400000c0c7824 */ /* 0x000fe400078e00ff */
[----:B------:R-:W-:Y:S01]  /*3c70*/  IMAD.U32 R10, R10, 0x10000, RZ ;  /* 0x000100000a0a7824 */ /* 0x000fe200078e00ff */
[----:B------:R-:W-:Y:S02]  /*3c80*/  LOP3.LUT R11, R11, 0xfffffffb, RZ, 0xc0, !PT ;  /* 0xfffffffb0b0b7812 */ /* 0x000fe400078ec0ff */
[----:B------:R-:W-:-:S03]  /*3c90*/  LOP3.LUT R9, R9, 0xfffffffb, RZ, 0xc0, !PT ;  /* 0xfffffffb09097812 */ /* 0x000fc600078ec0ff */
[----:B------:R-:W-:Y:S01]  /*3ca0*/  IMAD.SHL.U32 R11, R11, 0x4000, RZ ;  /* 0x000040000b0b7824 */ /* 0x000fe200078e00ff */
[----:B0-----:R-:W-:Y:S02]  /*3cb0*/  LOP3.LUT R13, R0, 0xfffffffb, RZ, 0xc0, !PT ;  /* 0xfffffffb000d7812 */ /* 0x001fe400078ec0ff */
[----:B------:R-:W0:Y:S01]  /*3cc0*/  LDS.S8 R0, [UR4+0xff] ;  /* 0x0000ff04ff007984 */ /* 0x000e220008000200 */
[----:B-1----:R-:W-:Y:S02]  /*3cd0*/  LOP3.LUT R16, R16, 0xfffffffb, RZ, 0xc0, !PT ;  /* 0xfffffffb10107812 */ /* 0x002fe400078ec0ff */
[----:B------:R-:W-:Y:S01]  /*3ce0*/  IMAD.SHL.U32 R13, R13, 0x40000000, RZ ;  /* 0x400000000d0d7824 */ /* 0x000fe200078e00ff */
[----:B--2---:R-:W-:Y:S02]  /*3cf0*/  LOP3.LUT R8, R8, 0xfffffffb, RZ, 0xc0, !PT ;  /* 0xfffffffb08087812 */ /* 0x004fe400078ec0ff */
[----:B------:R-:W-:Y:S01]  /*3d00*/  IMAD.SHL.U32 R16, R16, 0x4000000, RZ ;  /* 0x0400000010107824 */ /* 0x000fe200078e00ff */
[----:B---3--:R-:W-:-:S02]  /*3d10*/  LOP3.LUT R6, R6, 0xfffffffb, RZ, 0xc0, !PT ;  /* 0xfffffffb06067812 */ /* 0x008fc400078ec0ff */
[----:B----4-:R-:W-:-:S03]  /*3d20*/  LOP3.LUT R4, R4, 0xfffffffb, RZ, 0xc0, !PT ;  /* 0xfffffffb04047812 */ /* 0x010fc600078ec0ff */
[----:B------:R-:W-:Y:S02]  /*3d30*/  IMAD.SHL.U32 R6, R6, 0x40, RZ ;  /* 0x0000004006067824 */ /* 0x000fe400078e00ff */
[----:B------:R-:W-:Y:S01]  /*3d40*/  IMAD.SHL.U32 R4, R4, 0x4, RZ ;  /* 0x0000000404047824 */ /* 0x000fe200078e00ff */
[----:B0-----:R-:W-:Y:S02]  /*3d50*/  LOP3.LUT R0, R0, 0xfffffffb, RZ, 0xc0, !PT ;  /* 0xfffffffb00007812 */ /* 0x001fe400078ec0ff */
[----:B------:R-:W-:Y:S01]  /*3d60*/  LOP3.LUT R13, R15, R13, R14, 0xfe, !PT ;  /* 0x0000000d0f0d7212 */ /* 0x000fe200078efe0e */
[----:B------:R-:W-:-:S03]  /*3d70*/  IMAD.SHL.U32 R14, R19, 0x400000, RZ ;  /* 0x00400000130e7824 */ /* 0x000fc600078e00ff */
[----:B------:R-:W-:-:S04]  /*3d80*/  LOP3.LUT R13, R18, R16, R13, 0xfe, !PT ;  /* 0x00000010120d7212 */ /* 0x000fc800078efe0d */
[----:B------:R-:W-:-:S04]  /*3d90*/  LOP3.LUT R13, R20, R14, R13, 0xfe, !PT ;  /* 0x0000000e140d7212 */ /* 0x000fc800078efe0d */
[----:B------:R-:W-:Y:S01]  /*3da0*/  LOP3.LUT R12, R10, R12, R13, 0xfe, !PT ;  /* 0x0000000c0a0c7212 */ /* 0x000fe200078efe0d */
[----:B------:R-:W-:Y:S01]  /*3db0*/  IMAD.SHL.U32 R10, R9, 0x1000, RZ ;  /* 0x00001000090a7824 */ /* 0x000fe200078e00ff */
[----:B------:R-:W-:Y:S01]  /*3dc0*/  LOP3.LUT R9, R7, 0xfffffffb, RZ, 0xc0, !PT ;  /* 0xfffffffb07097812 */ /* 0x000fe200078ec0ff */
[----:B------:R-:W-:-:S03]  /*3dd0*/  IMAD.SHL.U32 R7, R8, 0x400, RZ ;  /* 0x0000040008077824 */ /* 0x000fc600078e00ff */
[----:B------:R-:W-:Y:S01]  /*3de0*/  LOP3.LUT R10, R10, R11, R12, 0xfe, !PT ;  /* 0x0000000b0a0a7212 */ /* 0x000fe200078efe0c */
[----:B------:R-:W-:-:S05]  /*3df0*/  IMAD.SHL.U32 R9, R9, 0x100, RZ ;  /* 0x0000010009097824 */ /* 0x000fca00078e00ff */
[----:B------:R-:W-:-:S04]  /*3e00*/  LOP3.LUT R7, R9, R7, R10, 0xfe, !PT ;  /* 0x0000000709077212 */ /* 0x000fc800078efe0a */
[----:B------:R-:W-:-:S04]  /*3e10*/  LOP3.LUT R5, R5, R6, R7, 0xfe, !PT ;  /* 0x0000000605057212 */ /* 0x000fc800078efe07 */
[----:B------:R-:W-:-:S05]  /*3e20*/  LOP3.LUT R5, R0, R4, R5, 0xfe, !PT ;  /* 0x0000000400057212 */ /* 0x000fca00078efe05 */
[----:B------:R-:W-:Y:S01]  /*3e30*/  STG.E desc[UR6][R2.64], R5 ;  /* 0x0000000502007986 */ /* 0x000fe2000c101906 */
[----:B------:R-:W-:Y:S05]  /*3e40*/  EXIT ;  /* 0x000000000000794d */ /* 0x000fea0003800000 */
.L_x_0:
[----:B------:R-:W-:-:S00]  /*3e50*/  BRA `(.L_x_0) ;  /* 0xfffffffc00fc7947 */ /* 0x000fc0000383ffff */
[----:B------:R-:W-:-:S00]  /*3e60*/  NOP ;  /* 0x0000000000007918 */ /* 0x000fc00000000000 */
        /* <DEDUP_REMOVED lines=9> */
.L_x_1:


//--------------------- .nv.shared._Z10convEncodePKjPj --------------------------
	.section	.nv.shared._Z10convEncodePKjPj,"aw",@nobits
	.sectionflags	@""
.nv.shared._Z10convEncodePKjPj:
	.zero		1280


//--------------------- .nv.shared.reserved.0     --------------------------
	.section	.nv.shared.reserved.0,"aw",@nobits
	.weak		__nv_reservedSMEM_offset_0_alias
	.size		__nv_reservedSMEM_offset_0_alias, 0, 64
	.other		__nv_reservedSMEM_offset_0_alias,@"STO_CUDA_RESERVED_SHARED STV_DEFAULT"
__nv_reservedSMEM_offset_0_alias:
	.zero		0
	.zero		64


//--------------------- .nv.constant0._Z10convEncodePKjPj --------------------------
	.section	.nv.constant0._Z10convEncodePKjPj,"a",@progbits
	.sectionflags	@""
	.align	4
.nv.constant0._Z10convEncodePKjPj:
	.zero		912


//--------------------- SYMBOLS --------------------------

	.type		.nv.reservedSmem.offset0,@object
	.size		.nv.reservedSmem.offset0,0x4
	.type		.nv.reservedSmem.cap,@object
	.size		.nv.reservedSmem.cap,0x4
